	.headerflags	@"EF_CUDA_TEXMODE_UNIFIED EF_CUDA_64BIT_ADDRESS EF_CUDA_ACCELERATORS EF_CUDA_SM90 EF_CUDA_VIRTUAL_SM(EF_CUDA_SM90)"
	.elftype	@"ET_EXEC"


//--------------------- .nv.info                  --------------------------
	.section	.nv.info,"",@"SHT_CUDA_INFO"
	.align	4


	//----- nvinfo : EIATTR_REGCOUNT
	.align		4
        /*0000*/ 	.byte	0x04, 0x2f
        /*0002*/ 	.short	(.L_1 - .L_0)
	.align		4
.L_0:
        /*0004*/ 	.word	index@(triton_poi_fused_cat_5)
        /*0008*/ 	.word	0x0000000e


	//----- nvinfo : EIATTR_MIN_STACK_SIZE
	.align		4
.L_1:
        /*000c*/ 	.byte	0x04, 0x12
        /*000e*/ 	.short	(.L_3 - .L_2)
	.align		4
.L_2:
        /*0010*/ 	.word	index@(triton_poi_fused_cat_5)
        /*0014*/ 	.word	0x00000000


	//----- nvinfo : EIATTR_FRAME_SIZE
	.align		4
.L_3:
        /*0018*/ 	.byte	0x04, 0x11
        /*001a*/ 	.short	(.L_5 - .L_4)
	.align		4
.L_4:
        /*001c*/ 	.word	index@(triton_poi_fused_cat_5)
        /*0020*/ 	.word	0x00000000


	//----- nvinfo : EIATTR_MIN_STACK_SIZE
	.align		4
.L_5:
        /*0024*/ 	.byte	0x04, 0x12
        /*0026*/ 	.short	(.L_7 - .L_6)
	.align		4
.L_6:
        /*0028*/ 	.word	index@(triton_poi_fused_cat_5)
        /*002c*/ 	.word	0x00000000
.L_7:


//--------------------- .nv.info.triton_poi_fused_cat_5 --------------------------
	.section	.nv.info.triton_poi_fused_cat_5,"",@"SHT_CUDA_INFO"
	.sectionflags	@""
	.align	4


	//----- nvinfo : EIATTR_CUDA_API_VERSION
	.align		4
        /*0000*/ 	.byte	0x04, 0x37
        /*0002*/ 	.short	(.L_9 - .L_8)
.L_8:
        /*0004*/ 	.word	0x0000007c


	//----- nvinfo : EIATTR_KPARAM_INFO
	.align		4
.L_9:
        /*0008*/ 	.byte	0x04, 0x17
        /*000a*/ 	.short	(.L_11 - .L_10)
.L_10:
        /*000c*/ 	.word	0x00000000
        /*0010*/ 	.short	0x0003
        /*0012*/ 	.short	0x0018
        /*0014*/ 	.byte	0x00, 0xf0, 0x11, 0x00


	//----- nvinfo : EIATTR_KPARAM_INFO
	.align		4
.L_11:
        /*0018*/ 	.byte	0x04, 0x17
        /*001a*/ 	.short	(.L_13 - .L_12)
.L_12:
        /*001c*/ 	.word	0x00000000
        /*0020*/ 	.short	0x0002
        /*0022*/ 	.short	0x0010
        /*0024*/ 	.byte	0x00, 0xf4, 0x21, 0x00


	//----- nvinfo : EIATTR_KPARAM_INFO
	.align		4
.L_13:
        /*0028*/ 	.byte	0x04, 0x17
        /*002a*/ 	.short	(.L_15 - .L_14)
.L_14:
        /*002c*/ 	.word	0x00000000
        /*0030*/ 	.short	0x0001
        /*0032*/ 	.short	0x0008
        /*0034*/ 	.byte	0x00, 0xf4, 0x21, 0x00


	//----- nvinfo : EIATTR_KPARAM_INFO
	.align		4
.L_15:
        /*0038*/ 	.byte	0x04, 0x17
        /*003a*/ 	.short	(.L_17 - .L_16)
.L_16:
        /*003c*/ 	.word	0x00000000
        /*0040*/ 	.short	0x0000
        /*0042*/ 	.short	0x0000
        /*0044*/ 	.byte	0x00, 0xf4, 0x21, 0x00


	//----- nvinfo : EIATTR_SPARSE_MMA_MASK
	.align		4
.L_17:
        /*0048*/ 	.byte	0x03, 0x50
        /*004a*/ 	.short	0x0000


	//----- nvinfo : EIATTR_MAXREG_COUNT
	.align		4
        /*004c*/ 	.byte	0x03, 0x1b
        /*004e*/ 	.short	0x00ff


	//----- nvinfo : EIATTR_EXIT_INSTR_OFFSETS
	.align		4
        /*0050*/ 	.byte	0x04, 0x1c
        /*0052*/ 	.short	(.L_19 - .L_18)


	//   ....[0]....
.L_18:
        /*0054*/ 	.word	0x00000210


	//   ....[1]....
        /*0058*/ 	.word	0x00000230


	//----- nvinfo : EIATTR_REQNTID
	.align		4
.L_19:
        /*005c*/ 	.byte	0x04, 0x10
        /*005e*/ 	.short	(.L_21 - .L_20)
.L_20:
        /*0060*/ 	.word	0x00000080
        /*0064*/ 	.word	0x00000001
        /*0068*/ 	.word	0x00000001


	//----- nvinfo : EIATTR_CBANK_PARAM_SIZE
	.align		4
.L_21:
        /*006c*/ 	.byte	0x03, 0x19
        /*006e*/ 	.short	0x001c


	//----- nvinfo : EIATTR_PARAM_CBANK
	.align		4
        /*0070*/ 	.byte	0x04, 0x0a
        /*0072*/ 	.short	(.L_23 - .L_22)
	.align		4
.L_22:
        /*0074*/ 	.word	index@(.nv.constant0.triton_poi_fused_cat_5)
        /*0078*/ 	.short	0x0210
        /*007a*/ 	.short	0x001c


	//----- nvinfo : EIATTR_SW_WAR
	.align		4
.L_23:
        /*007c*/ 	.byte	0x04, 0x36
        /*007e*/ 	.short	(.L_25 - .L_24)
.L_24:
        /*0080*/ 	.word	0x00000008
.L_25:


//--------------------- .nv.callgraph             --------------------------
	.section	.nv.callgraph,"",@"SHT_CUDA_CALLGRAPH"
	.align	4
	.sectionentsize	8
	.align		4
        /*0000*/ 	.word	0x00000000
	.align		4
        /*0004*/ 	.word	0xffffffff
	.align		4
        /*0008*/ 	.word	0x00000000
	.align		4
        /*000c*/ 	.word	0xfffffffe
	.align		4
        /*0010*/ 	.word	0x00000000
	.align		4
        /*0014*/ 	.word	0xfffffffd
	.align		4
        /*0018*/ 	.word	0x00000000
	.align		4
        /*001c*/ 	.word	0xfffffffc


//--------------------- .text.triton_poi_fused_cat_5 --------------------------
	.section	.text.triton_poi_fused_cat_5,"ax",@progbits
	.align	128
        .global         triton_poi_fused_cat_5
        .type           triton_poi_fused_cat_5,@function
        .size           triton_poi_fused_cat_5,(.L_x_1 - triton_poi_fused_cat_5)
        .other          triton_poi_fused_cat_5,@"STO_CUDA_ENTRY STV_DEFAULT"
triton_poi_fused_cat_5:
.text.triton_poi_fused_cat_5:
[----:B------:R-:W0:Y:S02]  /*0000*/  LDC R1, c[0x0][0x28] ;  /* 0x00000a00ff017b82 */ /* 0x000e240000000800 */
[----:B------:R-:W1:Y:S01]  /*0010*/  S2R R0, SR_TID.X ;  /* 0x0000000000007919 */ /* 0x000e620000002100 */
[----:B------:R-:W2:Y:S01]  /*0020*/  LDC.64 R4, c[0x0][0x210] ;  /* 0x00008400ff047b82 */ /* 0x000ea20000000a00 */
[----:B------:R-:W-:Y:S01]  /*0030*/  IMAD.MOV.U32 R8, RZ, RZ, RZ ;  /* 0x000000ffff087224 */ /* 0x000fe200078e00ff */
[----:B------:R-:W-:Y:S01]  /*0040*/  ULDC.64 UR4, c[0x0][0x208] ;  /* 0x0000820000047ab9 */ /* 0x000fe20000000a00 */
[----:B------:R-:W3:Y:S01]  /*0050*/  S2R R9, SR_CTAID.X ;  /* 0x0000000000097919 */ /* 0x000ee20000002500 */
[----:B-1----:R-:W-:Y:S02]  /*0060*/  LOP3.LUT R0, R0, 0x7f, RZ, 0xc0, !PT ;  /* 0x0000007f00007812 */ /* 0x002fe400078ec0ff */
[----:B---3--:R-:W-:-:S03]  /*0070*/  SHF.R.S32.HI R2, RZ, 0x18, R9 ;  /* 0x00000018ff027819 */ /* 0x008fc60000011409 */
[----:B------:R-:W-:Y:S01]  /*0080*/  IMAD R9, R9, 0x80, R0 ;  /* 0x0000008009097824 */ /* 0x000fe200078e0200 */
[----:B------:R-:W-:Y:S02]  /*0090*/  SGXT R0, R2, 0x1 ;  /* 0x000000010200781a */ /* 0x000fe40000000200 */
[----:B------:R-:W1:Y:S02]  /*00a0*/  LDC.64 R2, c[0x0][0x218] ;  /* 0x00008600ff027b82 */ /* 0x000e640000000a00 */
[----:B------:R-:W-:Y:S02]  /*00b0*/  ISETP.GE.AND P0, PT, R9, 0x4, PT ;  /* 0x000000040900780c */ /* 0x000fe40003f06270 */
[----:B------:R-:W-:-:S04]  /*00c0*/  LEA.HI R0, R0, R9, RZ, 0x2 ;  /* 0x0000000900007211 */ /* 0x000fc800078f10ff */
[C---:B------:R-:W-:Y:S02]  /*00d0*/  LEA.HI.SX32 R6, R0.reuse, 0xffffffff, 0x1e ;  /* 0xffffffff00067811 */ /* 0x040fe400078ff2ff */
[----:B------:R-:W-:Y:S02]  /*00e0*/  LOP3.LUT R0, R0, 0xfffffffc, RZ, 0xc0, !PT ;  /* 0xfffffffc00007812 */ /* 0x000fe400078ec0ff */
[----:B------:R-:W-:-:S03]  /*00f0*/  SHF.R.S32.HI R7, RZ, 0x1f, R6 ;  /* 0x0000001fff077819 */ /* 0x000fc60000011406 */
[----:B------:R-:W-:Y:S01]  /*0100*/  IMAD.IADD R0, R9, 0x1, -R0 ;  /* 0x0000000109007824 */ /* 0x000fe200078e0a00 */
[----:B------:R-:W-:-:S03]  /*0110*/  LEA.HI R7, R7, R6, RZ, 0x8 ;  /* 0x0000000607077211 */ /* 0x000fc600078f40ff */
[----:B--2---:R-:W-:Y:S01]  /*0120*/  IMAD.WIDE R4, R0, 0x4, R4 ;  /* 0x0000000400047825 */ /* 0x004fe200078e0204 */
[----:B------:R-:W-:-:S05]  /*0130*/  LOP3.LUT R7, R7, 0xffffff00, RZ, 0xc0, !PT ;  /* 0xffffff0007077812 */ /* 0x000fca00078ec0ff */
[----:B------:R-:W-:Y:S02]  /*0140*/  IMAD.IADD R7, R6, 0x1, -R7 ;  /* 0x0000000106077824 */ /* 0x000fe400078e0a07 */
[----:B------:R-:W-:Y:S02]  /*0150*/  VIADD R6, R9, 0xfffffffc ;  /* 0xfffffffc09067836 */ /* 0x000fe40000000000 */
[----:B------:R-:W-:Y:S02]  /*0160*/  IMAD R7, R0, 0x100, R7 ;  /* 0x0000010000077824 */ /* 0x000fe400078e0207 */
[----:B------:R-:W-:Y:S01]  /*0170*/  IMAD.MOV.U32 R0, RZ, RZ, RZ ;  /* 0x000000ffff007224 */ /* 0x000fe200078e00ff */
[----:B------:R-:W-:Y:S01]  /*0180*/  ISETP.GE.U32.AND P1, PT, R6, 0x400, PT ;  /* 0x000004000600780c */ /* 0x000fe20003f26070 */
[----:B-1----:R-:W-:Y:S02]  /*0190*/  IMAD.WIDE R2, R7, 0x4, R2 ;  /* 0x0000000407027825 */ /* 0x002fe400078e0202 */
[----:B------:R-:W1:Y:S02]  /*01a0*/  LDC.64 R6, c[0x0][0x220] ;  /* 0x00008800ff067b82 */ /* 0x000e640000000a00 */
[----:B------:R-:W2:Y:S08]  /*01b0*/  @!P0 LDG.E.EL R0, desc[UR4][R4.64] ;  /* 0x0000000404008981 */ /* 0x000eb0000c2e1900 */
[----:B------:R-:W3:Y:S01]  /*01c0*/  @!P1 LDG.E.EL R8, desc[UR4][R2.64] ;  /* 0x0000000402089981 */ /* 0x000ee2000c2e1900 */
[C---:B------:R-:W-:Y:S01]  /*01d0*/  ISETP.GE.AND P2, PT, R9.reuse, 0x404, PT ;  /* 0x000004040900780c */ /* 0x040fe20003f46270 */
[----:B-1----:R-:W-:Y:S01]  /*01e0*/  IMAD.WIDE R6, R9, 0x4, R6 ;  /* 0x0000000409067825 */ /* 0x002fe200078e0206 */
[----:B--2---:R-:W-:-:S02]  /*01f0*/  SEL R11, R0, RZ, !P0 ;  /* 0x000000ff000b7207 */ /* 0x004fc40004000000 */
[----:B---3--:R-:W-:-:S09]  /*0200*/  @P0 SEL R11, R8, RZ, !P1 ;  /* 0x000000ff080b0207 */ /* 0x008fd20004800000 */
[----:B------:R-:W-:Y:S05]  /*0210*/  @P2 EXIT ;  /* 0x000000000000294d */ /* 0x000fea0003800000 */
[----:B------:R-:W-:Y:S01]  /*0220*/  STG.E desc[UR4][R6.64], R11 ;  /* 0x0000000b06007986 */ /* 0x000fe2000c101904 */
[----:B------:R-:W-:Y:S05]  /*0230*/  EXIT ;  /* 0x000000000000794d */ /* 0x000fea0003800000 */
.L_x_0:
[----:B------:R-:W-:-:S00]  /*0240*/  BRA `(.L_x_0) ;  /* 0xfffffffc00fc7947 */ /* 0x000fc0000383ffff */
[----:B------:R-:W-:-:S00]  /*0250*/  NOP ;  /* 0x0000000000007918 */ /* 0x000fc00000000000 */
        /* <DEDUP_REMOVED lines=10> */
.L_x_1:


//--------------------- .nv.constant0.triton_poi_fused_cat_5 --------------------------
	.section	.nv.constant0.triton_poi_fused_cat_5,"a",@progbits
	.sectionflags	@""
	.align	4
.nv.constant0.triton_poi_fused_cat_5:
	.zero		556
